//
// Generated by NVIDIA NVVM Compiler
//
// Compiler Build ID: CL-36424714
// Cuda compilation tools, release 13.0, V13.0.88
// Based on NVVM 20.0.0
//

.version 9.0
.target sm_100
.address_size 64

	// .globl	_Z10mysgemm_v1iiifPfS_fS_

.visible .entry _Z10mysgemm_v1iiifPfS_fS_(
	.param .u32 _Z10mysgemm_v1iiifPfS_fS__param_0,
	.param .u32 _Z10mysgemm_v1iiifPfS_fS__param_1,
	.param .u32 _Z10mysgemm_v1iiifPfS_fS__param_2,
	.param .f32 _Z10mysgemm_v1iiifPfS_fS__param_3,
	.param .u64 .ptr .align 1 _Z10mysgemm_v1iiifPfS_fS__param_4,
	.param .u64 .ptr .align 1 _Z10mysgemm_v1iiifPfS_fS__param_5,
	.param .f32 _Z10mysgemm_v1iiifPfS_fS__param_6,
	.param .u64 .ptr .align 1 _Z10mysgemm_v1iiifPfS_fS__param_7
)
{
	.reg .pred 	%p<13>;
	.reg .b32 	%r<41>;
	.reg .b32 	%f<73>;
	.reg .b64 	%rd<53>;

	ld.param.u32 	%r20, [_Z10mysgemm_v1iiifPfS_fS__param_0];
	ld.param.u32 	%r18, [_Z10mysgemm_v1iiifPfS_fS__param_1];
	ld.param.u32 	%r19, [_Z10mysgemm_v1iiifPfS_fS__param_2];
	ld.param.f32 	%f13, [_Z10mysgemm_v1iiifPfS_fS__param_3];
	ld.param.u64 	%rd7, [_Z10mysgemm_v1iiifPfS_fS__param_4];
	ld.param.u64 	%rd8, [_Z10mysgemm_v1iiifPfS_fS__param_5];
	ld.param.f32 	%f14, [_Z10mysgemm_v1iiifPfS_fS__param_6];
	ld.param.u64 	%rd6, [_Z10mysgemm_v1iiifPfS_fS__param_7];
	cvta.to.global.u64 	%rd1, %rd8;
	cvta.to.global.u64 	%rd2, %rd7;
	mov.u32 	%r21, %ctaid.y;
	mov.u32 	%r22, %ntid.y;
	mov.u32 	%r23, %tid.y;
	mad.lo.s32 	%r1, %r21, %r22, %r23;
	mov.u32 	%r24, %ctaid.x;
	mov.u32 	%r25, %ntid.x;
	mov.u32 	%r26, %tid.x;
	mad.lo.s32 	%r2, %r24, %r25, %r26;
	setp.ge.s32 	%p1, %r1, %r20;
	setp.ge.s32 	%p2, %r2, %r18;
	or.pred  	%p3, %p1, %p2;
	@%p3 bra 	$L__BB0_14;
	setp.lt.s32 	%p4, %r19, 1;
	mov.f32 	%f72, 0f00000000;
	@%p4 bra 	$L__BB0_13;
	mul.lo.s32 	%r3, %r19, %r1;
	and.b32  	%r4, %r19, 7;
	setp.lt.u32 	%p5, %r19, 8;
	mov.f32 	%f72, 0f00000000;
	mov.b32 	%r39, 0;
	@%p5 bra 	$L__BB0_5;
	and.b32  	%r39, %r19, 2147483640;
	neg.s32 	%r37, %r39;
	shl.b32 	%r7, %r18, 3;
	mul.wide.u32 	%rd9, %r3, 4;
	add.s64 	%rd10, %rd9, %rd2;
	add.s64 	%rd52, %rd10, 16;
	mov.f32 	%f72, 0f00000000;
	mul.wide.s32 	%rd13, %r18, 4;
	mov.u32 	%r36, %r2;
$L__BB0_4:
	.pragma "nounroll";
	ld.global.f32 	%f19, [%rd52+-16];
	mul.wide.s32 	%rd11, %r36, 4;
	add.s64 	%rd12, %rd1, %rd11;
	ld.global.f32 	%f20, [%rd12];
	fma.rn.f32 	%f21, %f19, %f20, %f72;
	ld.global.f32 	%f22, [%rd52+-12];
	add.s64 	%rd14, %rd12, %rd13;
	ld.global.f32 	%f23, [%rd14];
	fma.rn.f32 	%f24, %f22, %f23, %f21;
	ld.global.f32 	%f25, [%rd52+-8];
	add.s64 	%rd15, %rd14, %rd13;
	ld.global.f32 	%f26, [%rd15];
	fma.rn.f32 	%f27, %f25, %f26, %f24;
	ld.global.f32 	%f28, [%rd52+-4];
	add.s64 	%rd16, %rd15, %rd13;
	ld.global.f32 	%f29, [%rd16];
	fma.rn.f32 	%f30, %f28, %f29, %f27;
	ld.global.f32 	%f31, [%rd52];
	add.s64 	%rd17, %rd16, %rd13;
	ld.global.f32 	%f32, [%rd17];
	fma.rn.f32 	%f33, %f31, %f32, %f30;
	ld.global.f32 	%f34, [%rd52+4];
	add.s64 	%rd18, %rd17, %rd13;
	ld.global.f32 	%f35, [%rd18];
	fma.rn.f32 	%f36, %f34, %f35, %f33;
	ld.global.f32 	%f37, [%rd52+8];
	add.s64 	%rd19, %rd18, %rd13;
	ld.global.f32 	%f38, [%rd19];
	fma.rn.f32 	%f39, %f37, %f38, %f36;
	ld.global.f32 	%f40, [%rd52+12];
	add.s64 	%rd20, %rd19, %rd13;
	ld.global.f32 	%f41, [%rd20];
	fma.rn.f32 	%f72, %f40, %f41, %f39;
	add.s32 	%r37, %r37, 8;
	add.s32 	%r36, %r36, %r7;
	add.s64 	%rd52, %rd52, 32;
	setp.ne.s32 	%p6, %r37, 0;
	@%p6 bra 	$L__BB0_4;
$L__BB0_5:
	setp.eq.s32 	%p7, %r4, 0;
	@%p7 bra 	$L__BB0_13;
	and.b32  	%r13, %r19, 3;
	setp.lt.u32 	%p8, %r4, 4;
	@%p8 bra 	$L__BB0_8;
	add.s32 	%r28, %r39, %r3;
	mul.wide.u32 	%rd21, %r28, 4;
	add.s64 	%rd22, %rd2, %rd21;
	ld.global.f32 	%f43, [%rd22];
	mad.lo.s32 	%r29, %r39, %r18, %r2;
	mul.wide.s32 	%rd23, %r29, 4;
	add.s64 	%rd24, %rd1, %rd23;
	ld.global.f32 	%f44, [%rd24];
	fma.rn.f32 	%f45, %f43, %f44, %f72;
	cvt.u64.u32 	%rd25, %r3;
	cvt.u64.u32 	%rd26, %r39;
	add.s64 	%rd27, %rd26, %rd25;
	shl.b64 	%rd28, %rd27, 2;
	add.s64 	%rd29, %rd2, %rd28;
	ld.global.f32 	%f46, [%rd29+4];
	mul.wide.s32 	%rd30, %r18, 4;
	add.s64 	%rd31, %rd24, %rd30;
	ld.global.f32 	%f47, [%rd31];
	fma.rn.f32 	%f48, %f46, %f47, %f45;
	ld.global.f32 	%f49, [%rd29+8];
	add.s64 	%rd32, %rd31, %rd30;
	ld.global.f32 	%f50, [%rd32];
	fma.rn.f32 	%f51, %f49, %f50, %f48;
	ld.global.f32 	%f52, [%rd29+12];
	add.s64 	%rd33, %rd32, %rd30;
	ld.global.f32 	%f53, [%rd33];
	fma.rn.f32 	%f72, %f52, %f53, %f51;
	add.s32 	%r39, %r39, 4;
$L__BB0_8:
	setp.eq.s32 	%p9, %r13, 0;
	@%p9 bra 	$L__BB0_13;
	setp.eq.s32 	%p10, %r13, 1;
	@%p10 bra 	$L__BB0_11;
	add.s32 	%r30, %r39, %r3;
	mul.wide.u32 	%rd34, %r30, 4;
	add.s64 	%rd35, %rd2, %rd34;
	ld.global.f32 	%f55, [%rd35];
	mad.lo.s32 	%r31, %r39, %r18, %r2;
	mul.wide.s32 	%rd36, %r31, 4;
	add.s64 	%rd37, %rd1, %rd36;
	ld.global.f32 	%f56, [%rd37];
	fma.rn.f32 	%f57, %f55, %f56, %f72;
	cvt.u64.u32 	%rd38, %r3;
	cvt.u64.u32 	%rd39, %r39;
	add.s64 	%rd40, %rd39, %rd38;
	shl.b64 	%rd41, %rd40, 2;
	add.s64 	%rd42, %rd2, %rd41;
	ld.global.f32 	%f58, [%rd42+4];
	mul.wide.s32 	%rd43, %r18, 4;
	add.s64 	%rd44, %rd37, %rd43;
	ld.global.f32 	%f59, [%rd44];
	fma.rn.f32 	%f72, %f58, %f59, %f57;
	add.s32 	%r39, %r39, 2;
$L__BB0_11:
	and.b32  	%r32, %r19, 1;
	setp.eq.b32 	%p11, %r32, 1;
	not.pred 	%p12, %p11;
	@%p12 bra 	$L__BB0_13;
	add.s32 	%r33, %r39, %r3;
	mul.wide.u32 	%rd45, %r33, 4;
	add.s64 	%rd46, %rd2, %rd45;
	ld.global.f32 	%f60, [%rd46];
	mad.lo.s32 	%r34, %r39, %r18, %r2;
	mul.wide.s32 	%rd47, %r34, 4;
	add.s64 	%rd48, %rd1, %rd47;
	ld.global.f32 	%f61, [%rd48];
	fma.rn.f32 	%f72, %f60, %f61, %f72;
$L__BB0_13:
	mad.lo.s32 	%r35, %r18, %r1, %r2;
	cvta.to.global.u64 	%rd49, %rd6;
	mul.wide.s32 	%rd50, %r35, 4;
	add.s64 	%rd51, %rd49, %rd50;
	ld.global.f32 	%f62, [%rd51];
	mul.f32 	%f63, %f14, %f62;
	fma.rn.f32 	%f64, %f13, %f72, %f63;
	st.global.f32 	[%rd51], %f64;
$L__BB0_14:
	ret;

}


// ===== COMPILED SASS (sm_100) =====

	.target	sm_100

	.elftype	@"ET_EXEC"


//--------------------- .note.nv.tkinfo           --------------------------
	.section	.note.nv.tkinfo,"",@"SHT_NOTE"
	.sectionflags	@"SHF_NOTE_NV_TKINFO"
	.tkinfo
        /*0018*/ 	.word	0x00000002
        /*0030*/ 	.string	""
        /*0030*/ 	.string	"ptxas"
        /*0030*/ 	.string	"Cuda compilation tools, release 13.0, V13.0.88"
        /*0030*/ 	.string	"Build cuda_13.0.r13.0/compiler.36424714_0"
        /*0030*/ 	.string	"-arch sm_100 -m 64 "



//--------------------- .note.nv.cuinfo           --------------------------
	.section	.note.nv.cuinfo,"",@"SHT_NOTE"
	.sectionflags	@"SHF_NOTE_NV_CUINFO"
        /*0018*/ 	.short	0x0002
        /*001a*/ 	.short	0x0064
        /*001c*/ 	.short	0x0082
	.zero		2


//--------------------- .nv.info                  --------------------------
	.section	.nv.info,"",@"SHT_CUDA_INFO"
	.align	4


	//----- nvinfo : EIATTR_REGCOUNT
	.align		4
        /*0000*/ 	.byte	0x04, 0x2f
        /*0002*/ 	.short	(.L_1 - .L_0)
	.align		4
.L_0:
        /*0004*/ 	.word	index@(_Z10mysgemm_v1iiifPfS_fS_)
        /*0008*/ 	.word	0x00000020


	//----- nvinfo : EIATTR_FRAME_SIZE
	.align		4
.L_1:
        /*000c*/ 	.byte	0x04, 0x11
        /*000e*/ 	.short	(.L_3 - .L_2)
	.align		4
.L_2:
        /*0010*/ 	.word	index@(_Z10mysgemm_v1iiifPfS_fS_)
        /*0014*/ 	.word	0x00000000


	//----- nvinfo : EIATTR_MIN_STACK_SIZE
	.align		4
.L_3:
        /*0018*/ 	.byte	0x04, 0x12
        /*001a*/ 	.short	(.L_5 - .L_4)
	.align		4
.L_4:
        /*001c*/ 	.word	index@(_Z10mysgemm_v1iiifPfS_fS_)
        /*0020*/ 	.word	0x00000000
.L_5:


//--------------------- .nv.compat                --------------------------
	.section	.nv.compat,"",@"SHT_CUDA_COMPAT_INFO"
	.align	4
        /*0000*/ 	.byte	0x02, 0x09, 0x00, 0x00, 0x02, 0x02, 0x01, 0x00, 0x02, 0x05, 0x05, 0x00, 0x03, 0x07, 0x01, 0x01
        /*0010*/ 	.byte	0x02, 0x03, 0x00, 0x00, 0x02, 0x06, 0x01, 0x00, 0x04, 0x0b, 0x08, 0x00, 0x09, 0x00, 0x00, 0x00
        /*0020*/ 	.byte	0x00, 0x00, 0x00, 0x00


//--------------------- .nv.info._Z10mysgemm_v1iiifPfS_fS_ --------------------------
	.section	.nv.info._Z10mysgemm_v1iiifPfS_fS_,"",@"SHT_CUDA_INFO"
	.sectionflags	@""
	.align	4


	//----- nvinfo : EIATTR_CUDA_API_VERSION
	.align		4
        /*0000*/ 	.byte	0x04, 0x37
        /*0002*/ 	.short	(.L_7 - .L_6)
.L_6:
        /*0004*/ 	.word	0x00000082


	//----- nvinfo : EIATTR_KPARAM_INFO
	.align		4
.L_7:
        /*0008*/ 	.byte	0x04, 0x17
        /*000a*/ 	.short	(.L_9 - .L_8)
.L_8:
        /*000c*/ 	.word	0x00000000
        /*0010*/ 	.short	0x0007
        /*0012*/ 	.short	0x0028
        /*0014*/ 	.byte	0x00, 0xf5, 0x21, 0x00


	//----- nvinfo : EIATTR_KPARAM_INFO
	.align		4
.L_9:
        /*0018*/ 	.byte	0x04, 0x17
        /*001a*/ 	.short	(.L_11 - .L_10)
.L_10:
        /*001c*/ 	.word	0x00000000
        /*0020*/ 	.short	0x0006
        /*0022*/ 	.short	0x0020
        /*0024*/ 	.byte	0x00, 0xf0, 0x11, 0x00


	//----- nvinfo : EIATTR_KPARAM_INFO
	.align		4
.L_11:
        /*0028*/ 	.byte	0x04, 0x17
        /*002a*/ 	.short	(.L_13 - .L_12)
.L_12:
        /*002c*/ 	.word	0x00000000
        /*0030*/ 	.short	0x0005
        /*0032*/ 	.short	0x0018
        /*0034*/ 	.byte	0x00, 0xf5, 0x21, 0x00


	//----- nvinfo : EIATTR_KPARAM_INFO
	.align		4
.L_13:
        /*0038*/ 	.byte	0x04, 0x17
        /*003a*/ 	.short	(.L_15 - .L_14)
.L_14:
        /*003c*/ 	.word	0x00000000
        /*0040*/ 	.short	0x0004
        /*0042*/ 	.short	0x0010
        /*0044*/ 	.byte	0x00, 0xf5, 0x21, 0x00


	//----- nvinfo : EIATTR_KPARAM_INFO
	.align		4
.L_15:
        /*0048*/ 	.byte	0x04, 0x17
        /*004a*/ 	.short	(.L_17 - .L_16)
.L_16:
        /*004c*/ 	.word	0x00000000
        /*0050*/ 	.short	0x0003
        /*0052*/ 	.short	0x000c
        /*0054*/ 	.byte	0x00, 0xf0, 0x11, 0x00


	//----- nvinfo : EIATTR_KPARAM_INFO
	.align		4
.L_17:
        /*0058*/ 	.byte	0x04, 0x17
        /*005a*/ 	.short	(.L_19 - .L_18)
.L_18:
        /*005c*/ 	.word	0x00000000
        /*0060*/ 	.short	0x0002
        /*0062*/ 	.short	0x0008
        /*0064*/ 	.byte	0x00, 0xf0, 0x11, 0x00


	//----- nvinfo : EIATTR_KPARAM_INFO
	.align		4
.L_19:
        /*0068*/ 	.byte	0x04, 0x17
        /*006a*/ 	.short	(.L_21 - .L_20)
.L_20:
        /*006c*/ 	.word	0x00000000
        /*0070*/ 	.short	0x0001
        /*0072*/ 	.short	0x0004
        /*0074*/ 	.byte	0x00, 0xf0, 0x11, 0x00


	//----- nvinfo : EIATTR_KPARAM_INFO
	.align		4
.L_21:
        /*0078*/ 	.byte	0x04, 0x17
        /*007a*/ 	.short	(.L_23 - .L_22)
.L_22:
        /*007c*/ 	.word	0x00000000
        /*0080*/ 	.short	0x0000
        /*0082*/ 	.short	0x0000
        /*0084*/ 	.byte	0x00, 0xf0, 0x11, 0x00


	//----- nvinfo : EIATTR_SPARSE_MMA_MASK
	.align		4
.L_23:
        /*0088*/ 	.byte	0x03, 0x50
        /*008a*/ 	.short	0x0000


	//----- nvinfo : EIATTR_MAXREG_COUNT
	.align		4
        /*008c*/ 	.byte	0x03, 0x1b
        /*008e*/ 	.short	0x00ff


	//----- nvinfo : EIATTR_MERCURY_ISA_VERSION
	.align		4
        /*0090*/ 	.byte	0x03, 0x5f
        /*0092*/ 	.short	0x0101


	//----- nvinfo : EIATTR_VRC_CTA_INIT_COUNT
	.align		4
        /*0094*/ 	.byte	0x02, 0x4a
	.zero		1
	.zero		1


	//----- nvinfo : EIATTR_EXIT_INSTR_OFFSETS
	.align		4
        /*0098*/ 	.byte	0x04, 0x1c
        /*009a*/ 	.short	(.L_25 - .L_24)


	//   ....[0]....
.L_24:
        /*009c*/ 	.word	0x000000c0


	//   ....[1]....
        /*00a0*/ 	.word	0x00000930


	//----- nvinfo : EIATTR_CBANK_PARAM_SIZE
	.align		4
.L_25:
        /*00a4*/ 	.byte	0x03, 0x19
        /*00a6*/ 	.short	0x0030


	//----- nvinfo : EIATTR_PARAM_CBANK
	.align		4
        /*00a8*/ 	.byte	0x04, 0x0a
        /*00aa*/ 	.short	(.L_27 - .L_26)
	.align		4
.L_26:
        /*00ac*/ 	.word	index@(.nv.constant0._Z10mysgemm_v1iiifPfS_fS_)
        /*00b0*/ 	.short	0x0380
        /*00b2*/ 	.short	0x0030


	//----- nvinfo : EIATTR_SW_WAR
	.align		4
.L_27:
        /*00b4*/ 	.byte	0x04, 0x36
        /*00b6*/ 	.short	(.L_29 - .L_28)
.L_28:
        /*00b8*/ 	.word	0x00000008
.L_29:


//--------------------- .nv.callgraph             --------------------------
	.section	.nv.callgraph,"",@"SHT_CUDA_CALLGRAPH"
	.align	4
	.sectionentsize	8
	.align		4
        /*0000*/ 	.word	0x00000000
	.align		4
        /*0004*/ 	.word	0xffffffff
	.align		4
        /*0008*/ 	.word	0x00000000
	.align		4
        /*000c*/ 	.word	0xfffffffe
	.align		4
        /*0010*/ 	.word	0x00000000
	.align		4
        /*0014*/ 	.word	0xfffffffd
	.align		4
        /*0018*/ 	.word	0x00000000
	.align		4
        /*001c*/ 	.word	0xfffffffc


//--------------------- .text._Z10mysgemm_v1iiifPfS_fS_ --------------------------
	.section	.text._Z10mysgemm_v1iiifPfS_fS_,"ax",@progbits
	.align	128
        .global         _Z10mysgemm_v1iiifPfS_fS_
        .type           _Z10mysgemm_v1iiifPfS_fS_,@function
        .size           _Z10mysgemm_v1iiifPfS_fS_,(.L_x_5 - _Z10mysgemm_v1iiifPfS_fS_)
        .other          _Z10mysgemm_v1iiifPfS_fS_,@"STO_CUDA_ENTRY STV_DEFAULT"
_Z10mysgemm_v1iiifPfS_fS_:
.text._Z10mysgemm_v1iiifPfS_fS_:
[----:B------:R-:W-:Y:S01]  /*0000*/  LDC R1, c[0x0][0x37c] ;  /* 0x0000df00ff017b82 */ /* 0x000fe20000000800 */
[----:B------:R-:W0:Y:S07]  /*0010*/  S2R R5, SR_TID.X ;  /* 0x0000000000057919 */ /* 0x000e2e0000002100 */
[----:B------:R-:W1:Y:S01]  /*0020*/  LDC R19, c[0x0][0x364] ;  /* 0x0000d900ff137b82 */ /* 0x000e620000000800 */
[----:B------:R-:W1:Y:S07]  /*0030*/  S2R R4, SR_TID.Y ;  /* 0x0000000000047919 */ /* 0x000e6e0000002200 */
[----:B------:R-:W0:Y:S08]  /*0040*/  S2UR UR5, SR_CTAID.X ;  /* 0x00000000000579c3 */ /* 0x000e300000002500 */
[----:B------:R-:W0:Y:S08]  /*0050*/  LDC R0, c[0x0][0x360] ;  /* 0x0000d800ff007b82 */ /* 0x000e300000000800 */
[----:B------:R-:W1:Y:S08]  /*0060*/  S2UR UR4, SR_CTAID.Y ;  /* 0x00000000000479c3 */ /* 0x000e700000002600 */
[----:B------:R-:W2:Y:S01]  /*0070*/  LDC.64 R2, c[0x0][0x380] ;  /* 0x0000e000ff027b82 */ /* 0x000ea20000000a00 */
[----:B0-----:R-:W-:-:S02]  /*0080*/  IMAD R0, R0, UR5, R5 ;  /* 0x0000000500007c24 */ /* 0x001fc4000f8e0205 */
[----:B-1----:R-:W-:-:S03]  /*0090*/  IMAD R19, R19, UR4, R4 ;  /* 0x0000000413137c24 */ /* 0x002fc6000f8e0204 */
[----:B--2---:R-:W-:-:S04]  /*00a0*/  ISETP.GE.AND P0, PT, R0, R3, PT ;  /* 0x000000030000720c */ /* 0x004fc80003f06270 */
[----:B------:R-:W-:-:S13]  /*00b0*/  ISETP.GE.OR P0, PT, R19, R2, P0 ;  /* 0x000000021300720c */ /* 0x000fda0000706670 */
[----:B------:R-:W-:Y:S05]  /*00c0*/  @P0 EXIT ;  /* 0x000000000000094d */ /* 0x000fea0003800000 */
[----:B------:R-:W0:Y:S01]  /*00d0*/  LDC R2, c[0x0][0x388] ;  /* 0x0000e200ff027b82 */ /* 0x000e220000000800 */
[----:B------:R-:W1:Y:S01]  /*00e0*/  LDCU.64 UR4, c[0x0][0x358] ;  /* 0x00006b00ff0477ac */ /* 0x000e620008000a00 */
[----:B------:R-:W-:Y:S01]  /*00f0*/  HFMA2 R24, -RZ, RZ, 0, 0 ;  /* 0x00000000ff187431 */ /* 0x000fe200000001ff */
[----:B0-----:R-:W-:-:S13]  /*0100*/  ISETP.GE.AND P0, PT, R2, 0x1, PT ;  /* 0x000000010200780c */ /* 0x001fda0003f06270 */
[----:B-1----:R-:W-:Y:S05]  /*0110*/  @!P0 BRA `(.L_x_0) ;  /* 0x0000000400e08947 */ /* 0x002fea0003800000 */
[C---:B------:R-:W-:Y:S01]  /*0120*/  ISETP.GE.U32.AND P1, PT, R2.reuse, 0x8, PT ;  /* 0x000000080200780c */ /* 0x040fe20003f26070 */
[----:B------:R-:W-:Y:S01]  /*0130*/  IMAD R20, R19, R2, RZ ;  /* 0x0000000213147224 */ /* 0x000fe200078e02ff */
[----:B------:R-:W-:Y:S02]  /*0140*/  LOP3.LUT R27, R2, 0x7, RZ, 0xc0, !PT ;  /* 0x00000007021b7812 */ /* 0x000fe400078ec0ff */
[----:B------:R-:W-:Y:S02]  /*0150*/  MOV R24, RZ ;  /* 0x000000ff00187202 */ /* 0x000fe40000000f00 */
[----:B------:R-:W-:Y:S02]  /*0160*/  ISETP.NE.AND P0, PT, R27, RZ, PT ;  /* 0x000000ff1b00720c */ /* 0x000fe40003f05270 */
[----:B------:R-:W-:-:S05]  /*0170*/  MOV R21, RZ ;  /* 0x000000ff00157202 */ /* 0x000fca0000000f00 */
[----:B------:R-:W-:Y:S06]  /*0180*/  @!P1 BRA `(.L_x_1) ;  /* 0x0000000000c49947 */ /* 0x000fec0003800000 */
[----:B------:R-:W0:Y:S01]  /*0190*/  LDC.64 R4, c[0x0][0x390] ;  /* 0x0000e400ff047b82 */ /* 0x000e220000000a00 */
[----:B------:R-:W-:Y:S02]  /*01a0*/  LOP3.LUT R21, R2, 0x7ffffff8, RZ, 0xc0, !PT ;  /* 0x7ffffff802157812 */ /* 0x000fe400078ec0ff */
[----:B------:R-:W-:Y:S02]  /*01b0*/  MOV R24, RZ ;  /* 0x000000ff00187202 */ /* 0x000fe40000000f00 */
[----:B------:R-:W-:Y:S02]  /*01c0*/  MOV R18, R0 ;  /* 0x0000000000127202 */ /* 0x000fe40000000f00 */
[----:B------:R-:W-:Y:S01]  /*01d0*/  IADD3 R22, PT, PT, -R21, RZ, RZ ;  /* 0x000000ff15167210 */ /* 0x000fe20007ffe1ff */
[----:B0-----:R-:W-:-:S03]  /*01e0*/  IMAD.WIDE.U32 R4, R20, 0x4, R4 ;  /* 0x0000000414047825 */ /* 0x001fc600078e0004 */
[----:B------:R-:W-:-:S04]  /*01f0*/  IADD3 R6, P1, PT, R4, 0x10, RZ ;  /* 0x0000001004067810 */ /* 0x000fc80007f3e0ff */
[----:B------:R-:W-:-:S09]  /*0200*/  IADD3.X R7, PT, PT, RZ, R5, RZ, P1, !PT ;  /* 0x00000005ff077210 */ /* 0x000fd20000ffe4ff */
.L_x_2:
[----:B------:R-:W0:Y:S01]  /*0210*/  LDC.64 R16, c[0x0][0x398] ;  /* 0x0000e600ff107b82 */ /* 0x000e220000000a00 */
[----:B------:R-:W-:Y:S02]  /*0220*/  MOV R4, R6 ;  /* 0x0000000600047202 */ /* 0x000fe40000000f00 */
[----:B------:R-:W-:-:S05]  /*0230*/  MOV R5, R7 ;  /* 0x0000000700057202 */ /* 0x000fca0000000f00 */
[----:B------:R-:W2:Y:S04]  /*0240*/  LDG.E R25, desc[UR4][R4.64+-0x10] ;  /* 0xfffff00404197981 */ /* 0x000ea8000c1e1900 */
[----:B------:R-:W3:Y:S04]  /*0250*/  LDG.E R23, desc[UR4][R4.64+-0xc] ;  /* 0xfffff40404177981 */ /* 0x000ee8000c1e1900 */
[----:B------:R-:W4:Y:S04]  /*0260*/  LDG.E R29, desc[UR4][R4.64+-0x8] ;  /* 0xfffff804041d7981 */ /* 0x000f28000c1e1900 */
[----:B------:R-:W5:Y:S01]  /*0270*/  LDG.E R28, desc[UR4][R4.64+-0x4] ;  /* 0xfffffc04041c7981 */ /* 0x000f62000c1e1900 */
[----:B0-----:R-:W-:-:S05]  /*0280*/  IMAD.WIDE R16, R18, 0x4, R16 ;  /* 0x0000000412107825 */ /* 0x001fca00078e0210 */
[----:B------:R0:W2:Y:S01]  /*0290*/  LDG.E R26, desc[UR4][R16.64] ;  /* 0x00000004101a7981 */ /* 0x0000a2000c1e1900 */
[----:B------:R-:W-:-:S04]  /*02a0*/  IMAD.WIDE R14, R3, 0x4, R16 ;  /* 0x00000004030e7825 */ /* 0x000fc800078e0210 */
[C---:B------:R-:W-:Y:S02]  /*02b0*/  IMAD.WIDE R6, R3.reuse, 0x4, R14 ;  /* 0x0000000403067825 */ /* 0x040fe400078e020e */
[----:B------:R-:W3:Y:S02]  /*02c0*/  LDG.E R14, desc[UR4][R14.64] ;  /* 0x000000040e0e7981 */ /* 0x000ee4000c1e1900 */
[C---:B------:R-:W-:Y:S02]  /*02d0*/  IMAD.WIDE R10, R3.reuse, 0x4, R6 ;  /* 0x00000004030a7825 */ /* 0x040fe400078e0206 */
[----:B------:R-:W4:Y:S02]  /*02e0*/  LDG.E R6, desc[UR4][R6.64] ;  /* 0x0000000406067981 */ /* 0x000f24000c1e1900 */
[C---:B------:R-:W-:Y:S02]  /*02f0*/  IMAD.WIDE R8, R3.reuse, 0x4, R10 ;  /* 0x0000000403087825 */ /* 0x040fe400078e020a */
[----:B------:R-:W5:Y:S02]  /*0300*/  LDG.E R10, desc[UR4][R10.64] ;  /* 0x000000040a0a7981 */ /* 0x000f64000c1e1900 */
[----:B------:R-:W-:-:S02]  /*0310*/  IMAD.WIDE R12, R3, 0x4, R8 ;  /* 0x00000004030c7825 */ /* 0x000fc400078e0208 */
[----:B------:R-:W5:Y:S04]  /*0320*/  LDG.E R7, desc[UR4][R4.64] ;  /* 0x0000000404077981 */ /* 0x000f68000c1e1900 */
[----:B------:R-:W5:Y:S01]  /*0330*/  LDG.E R8, desc[UR4][R8.64] ;  /* 0x0000000408087981 */ /* 0x000f62000c1e1900 */
[----:B0-----:R-:W-:-:S03]  /*0340*/  IMAD.WIDE R16, R3, 0x4, R12 ;  /* 0x0000000403107825 */ /* 0x001fc600078e020c */
[----:B------:R-:W5:Y:S04]  /*0350*/  LDG.E R12, desc[UR4][R12.64] ;  /* 0x000000040c0c7981 */ /* 0x000f68000c1e1900 */
[----:B------:R-:W5:Y:S04]  /*0360*/  LDG.E R15, desc[UR4][R16.64] ;  /* 0x00000004100f7981 */ /* 0x000f68000c1e1900 */
[----:B------:R-:W5:Y:S04]  /*0370*/  LDG.E R9, desc[UR4][R4.64+0x4] ;  /* 0x0000040404097981 */ /* 0x000f68000c1e1900 */
[----:B------:R-:W5:Y:S01]  /*0380*/  LDG.E R11, desc[UR4][R4.64+0xc] ;  /* 0x00000c04040b7981 */ /* 0x000f62000c1e1900 */
[----:B--2---:R-:W-:Y:S01]  /*0390*/  FFMA R26, R25, R26, R24 ;  /* 0x0000001a191a7223 */ /* 0x004fe20000000018 */
[----:B------:R-:W-:-:S02]  /*03a0*/  IMAD.WIDE R24, R3, 0x4, R16 ;  /* 0x0000000403187825 */ /* 0x000fc400078e0210 */
[----:B------:R-:W2:Y:S04]  /*03b0*/  LDG.E R16, desc[UR4][R4.64+0x8] ;  /* 0x0000080404107981 */ /* 0x000ea8000c1e1900 */
[----:B------:R-:W2:Y:S01]  /*03c0*/  LDG.E R24, desc[UR4][R24.64] ;  /* 0x0000000418187981 */ /* 0x000ea2000c1e1900 */
[----:B---3--:R-:W-:Y:S01]  /*03d0*/  FFMA R14, R23, R14, R26 ;  /* 0x0000000e170e7223 */ /* 0x008fe2000000001a */
[----:B------:R-:W-:-:S03]  /*03e0*/  IADD3 R22, PT, PT, R22, 0x8, RZ ;  /* 0x0000000816167810 */ /* 0x000fc60007ffe0ff */
[----:B----4-:R-:W-:Y:S01]  /*03f0*/  FFMA R29, R29, R6, R14 ;  /* 0x000000061d1d7223 */ /* 0x010fe2000000000e */
[----:B------:R-:W-:-:S03]  /*0400*/  ISETP.NE.AND P1, PT, R22, RZ, PT ;  /* 0x000000ff1600720c */ /* 0x000fc60003f25270 */
[----:B-----5:R-:W-:Y:S01]  /*0410*/  FFMA R10, R28, R10, R29 ;  /* 0x0000000a1c0a7223 */ /* 0x020fe2000000001d */
[----:B------:R-:W-:-:S03]  /*0420*/  IADD3 R6, P2, PT, R4, 0x20, RZ ;  /* 0x0000002004067810 */ /* 0x000fc60007f5e0ff */
[----:B------:R-:W-:Y:S01]  /*0430*/  FFMA R8, R7, R8, R10 ;  /* 0x0000000807087223 */ /* 0x000fe2000000000a */
[----:B------:R-:W-:Y:S02]  /*0440*/  IADD3.X R7, PT, PT, RZ, R5, RZ, P2, !PT ;  /* 0x00000005ff077210 */ /* 0x000fe400017fe4ff */
[----:B------:R-:W-:Y:S01]  /*0450*/  LEA R18, R3, R18, 0x3 ;  /* 0x0000001203127211 */ /* 0x000fe200078e18ff */
[----:B------:R-:W-:-:S04]  /*0460*/  FFMA R9, R9, R12, R8 ;  /* 0x0000000c09097223 */ /* 0x000fc80000000008 */
[----:B--2---:R-:W-:-:S04]  /*0470*/  FFMA R16, R16, R15, R9 ;  /* 0x0000000f10107223 */ /* 0x004fc80000000009 */
[----:B------:R-:W-:Y:S01]  /*0480*/  FFMA R24, R11, R24, R16 ;  /* 0x000000180b187223 */ /* 0x000fe20000000010 */
[----:B------:R-:W-:Y:S06]  /*0490*/  @P1 BRA `(.L_x_2) ;  /* 0xfffffffc005c1947 */ /* 0x000fec000383ffff */
.L_x_1:
[----:B------:R-:W-:Y:S05]  /*04a0*/  @!P0 BRA `(.L_x_0) ;  /* 0x0000000000fc8947 */ /* 0x000fea0003800000 */
[----:B------:R-:W-:Y:S02]  /*04b0*/  ISETP.GE.U32.AND P1, PT, R27, 0x4, PT ;  /* 0x000000041b00780c */ /* 0x000fe40003f26070 */
[----:B------:R-:W-:-:S04]  /*04c0*/  LOP3.LUT R16, R2, 0x3, RZ, 0xc0, !PT ;  /* 0x0000000302107812 */ /* 0x000fc800078ec0ff */
[----:B------:R-:W-:-:S07]  /*04d0*/  ISETP.NE.AND P0, PT, R16, RZ, PT ;  /* 0x000000ff1000720c */ /* 0x000fce0003f05270 */
[----:B------:R-:W-:Y:S06]  /*04e0*/  @!P1 BRA `(.L_x_3) ;  /* 0x00000000006c9947 */ /* 0x000fec0003800000 */
[----:B------:R-:W0:Y:S01]  /*04f0*/  LDC.64 R6, c[0x0][0x398] ;  /* 0x0000e600ff067b82 */ /* 0x000e220000000a00 */
[----:B------:R-:W1:Y:S01]  /*0500*/  LDCU.64 UR6, c[0x0][0x390] ;  /* 0x00007200ff0677ac */ /* 0x000e620008000a00 */
[----:B------:R-:W-:Y:S01]  /*0510*/  IMAD R9, R21, R3, R0 ;  /* 0x0000000315097224 */ /* 0x000fe200078e0200 */
[CC--:B------:R-:W-:Y:S02]  /*0520*/  IADD3 R5, PT, PT, R20.reuse, R21.reuse, RZ ;  /* 0x0000001514057210 */ /* 0x0c0fe40007ffe0ff */
[----:B------:R-:W-:-:S03]  /*0530*/  IADD3 R10, P1, PT, R20, R21, RZ ;  /* 0x00000015140a7210 */ /* 0x000fc60007f3e0ff */
[----:B------:R-:W2:Y:S01]  /*0540*/  LDC.64 R14, c[0x0][0x390] ;  /* 0x0000e400ff0e7b82 */ /* 0x000ea20000000a00 */
[----:B0-----:R-:W-:-:S04]  /*0550*/  IMAD.WIDE R6, R9, 0x4, R6 ;  /* 0x0000000409067825 */ /* 0x001fc800078e0206 */
[----:B------:R-:W-:Y:S02]  /*0560*/  IMAD.WIDE R8, R3, 0x4, R6 ;  /* 0x0000000403087825 */ /* 0x000fe400078e0206 */
[----:B------:R-:W3:Y:S02]  /*0570*/  LDG.E R6, desc[UR4][R6.64] ;  /* 0x0000000406067981 */ /* 0x000ee4000c1e1900 */
[----:B--2---:R-:W-:Y:S01]  /*0580*/  IMAD.WIDE.U32 R14, R5, 0x4, R14 ;  /* 0x00000004050e7825 */ /* 0x004fe200078e000e */
[----:B------:R-:W-:Y:S02]  /*0590*/  IADD3.X R5, PT, PT, RZ, RZ, RZ, P1, !PT ;  /* 0x000000ffff057210 */ /* 0x000fe40000ffe4ff */
[----:B-1----:R-:W-:-:S03]  /*05a0*/  LEA R4, P1, R10, UR6, 0x2 ;  /* 0x000000060a047c11 */ /* 0x002fc6000f8210ff */
[----:B------:R-:W3:Y:S01]  /*05b0*/  LDG.E R15, desc[UR4][R14.64] ;  /* 0x000000040e0f7981 */ /* 0x000ee2000c1e1900 */
[----:B------:R-:W-:Y:S01]  /*05c0*/  LEA.HI.X R5, R10, UR7, R5, 0x2, P1 ;  /* 0x000000070a057c11 */ /* 0x000fe200088f1405 */
[C---:B------:R-:W-:Y:S02]  /*05d0*/  IMAD.WIDE R10, R3.reuse, 0x4, R8 ;  /* 0x00000004030a7825 */ /* 0x040fe400078e0208 */
[----:B------:R-:W2:Y:S04]  /*05e0*/  LDG.E R8, desc[UR4][R8.64] ;  /* 0x0000000408087981 */ /* 0x000ea8000c1e1900 */
[----:B------:R-:W2:Y:S01]  /*05f0*/  LDG.E R17, desc[UR4][R4.64+0x4] ;  /* 0x0000040404117981 */ /* 0x000ea2000c1e1900 */
[----:B------:R-:W-:-:S03]  /*0600*/  IMAD.WIDE R12, R3, 0x4, R10 ;  /* 0x00000004030c7825 */ /* 0x000fc600078e020a */
[----:B------:R-:W4:Y:S04]  /*0610*/  LDG.E R22, desc[UR4][R10.64] ;  /* 0x000000040a167981 */ /* 0x000f28000c1e1900 */
[----:B------:R-:W4:Y:S04]  /*0620*/  LDG.E R18, desc[UR4][R4.64+0x8] ;  /* 0x0000080404127981 */ /* 0x000f28000c1e1900 */
[----:B------:R-:W5:Y:S04]  /*0630*/  LDG.E R26, desc[UR4][R4.64+0xc] ;  /* 0x00000c04041a7981 */ /* 0x000f68000c1e1900 */
[----:B------:R-:W5:Y:S01]  /*0640*/  LDG.E R12, desc[UR4][R12.64] ;  /* 0x000000040c0c7981 */ /* 0x000f62000c1e1900 */
[----:B------:R-:W-:Y:S01]  /*0650*/  IADD3 R21, PT, PT, R21, 0x4, RZ ;  /* 0x0000000415157810 */ /* 0x000fe20007ffe0ff */
[----:B---3--:R-:W-:-:S04]  /*0660*/  FFMA R24, R15, R6, R24 ;  /* 0x000000060f187223 */ /* 0x008fc80000000018 */
[----:B--2---:R-:W-:-:S04]  /*0670*/  FFMA R17, R17, R8, R24 ;  /* 0x0000000811117223 */ /* 0x004fc80000000018 */
[----:B----4-:R-:W-:-:S04]  /*0680*/  FFMA R17, R18, R22, R17 ;  /* 0x0000001612117223 */ /* 0x010fc80000000011 */
[----:B-----5:R-:W-:-:S07]  /*0690*/  FFMA R24, R26, R12, R17 ;  /* 0x0000000c1a187223 */ /* 0x020fce0000000011 */
.L_x_3:
[----:B------:R-:W-:Y:S05]  /*06a0*/  @!P0 BRA `(.L_x_0) ;  /* 0x00000000007c8947 */ /* 0x000fea0003800000 */
[----:B------:R-:W-:Y:S01]  /*06b0*/  ISETP.NE.AND P1, PT, R16, 0x1, PT ;  /* 0x000000011000780c */ /* 0x000fe20003f25270 */
[----:B------:R-:W0:Y:S01]  /*06c0*/  LDC.64 R12, c[0x0][0x390] ;  /* 0x0000e400ff0c7b82 */ /* 0x000e220000000a00 */
[----:B------:R-:W-:-:S04]  /*06d0*/  LOP3.LUT R2, R2, 0x1, RZ, 0xc0, !PT ;  /* 0x0000000102027812 */ /* 0x000fc800078ec0ff */
[----:B------:R-:W-:-:S03]  /*06e0*/  ISETP.NE.U32.AND P0, PT, R2, 0x1, PT ;  /* 0x000000010200780c */ /* 0x000fc60003f05070 */
[----:B------:R-:W1:Y:S04]  /*06f0*/  LDC.64 R10, c[0x0][0x398] ;  /* 0x0000e600ff0a7b82 */ /* 0x000e680000000a00 */
[CC--:B------:R-:W-:Y:S02]  /*0700*/  @P1 IADD3 R15, PT, PT, R20.reuse, R21.reuse, RZ ;  /* 0x00000015140f1210 */ /* 0x0c0fe40007ffe0ff */
[----:B------:R-:W-:Y:S02]  /*0710*/  @P1 IADD3 R2, P2, PT, R20, R21, RZ ;  /* 0x0000001514021210 */ /* 0x000fe40007f5e0ff */
[----:B------:R-:W2:Y:S02]  /*0720*/  @P1 LDC.64 R4, c[0x0][0x390] ;  /* 0x0000e400ff041b82 */ /* 0x000ea40000000a00 */
[----:B------:R-:W-:-:S06]  /*0730*/  @P1 IADD3.X R14, PT, PT, RZ, RZ, RZ, P2, !PT ;  /* 0x000000ffff0e1210 */ /* 0x000fcc00017fe4ff */
[----:B------:R-:W3:Y:S01]  /*0740*/  LDC.64 R6, c[0x0][0x390] ;  /* 0x0000e400ff067b82 */ /* 0x000ee20000000a00 */
[----:B0-----:R-:W-:-:S04]  /*0750*/  @P1 IMAD.WIDE.U32 R12, R15, 0x4, R12 ;  /* 0x000000040f0c1825 */ /* 0x001fc800078e000c */
[C---:B------:R-:W-:Y:S01]  /*0760*/  @P1 IMAD R15, R21.reuse, R3, R0 ;  /* 0x00000003150f1224 */ /* 0x040fe200078e0200 */
[----:B------:R-:W-:Y:S01]  /*0770*/  @P1 IADD3 R21, PT, PT, R21, 0x2, RZ ;  /* 0x0000000215151810 */ /* 0x000fe20007ffe0ff */
[----:B------:R-:W4:Y:S01]  /*0780*/  @P1 LDG.E R13, desc[UR4][R12.64] ;  /* 0x000000040c0d1981 */ /* 0x000f22000c1e1900 */
[----:B------:R-:W0:Y:S01]  /*0790*/  LDC.64 R8, c[0x0][0x398] ;  /* 0x0000e600ff087b82 */ /* 0x000e220000000a00 */
[----:B-1----:R-:W-:Y:S01]  /*07a0*/  @P1 IMAD.WIDE R10, R15, 0x4, R10 ;  /* 0x000000040f0a1825 */ /* 0x002fe200078e020a */
[----:B------:R-:W-:Y:S02]  /*07b0*/  @!P0 IADD3 R17, PT, PT, R20, R21, RZ ;  /* 0x0000001514118210 */ /* 0x000fe40007ffe0ff */
[----:B--2---:R-:W-:Y:S01]  /*07c0*/  @P1 LEA R4, P2, R2, R4, 0x2 ;  /* 0x0000000402041211 */ /* 0x004fe200078410ff */
[----:B------:R-:W-:-:S03]  /*07d0*/  @!P0 IMAD R21, R21, R3, R0 ;  /* 0x0000000315158224 */ /* 0x000fc600078e0200 */
[----:B------:R-:W-:Y:S01]  /*07e0*/  @P1 LEA.HI.X R5, R2, R5, R14, 0x2, P2 ;  /* 0x0000000502051211 */ /* 0x000fe200010f140e */
[----:B------:R-:W-:Y:S01]  /*07f0*/  @P1 IMAD.WIDE R14, R3, 0x4, R10 ;  /* 0x00000004030e1825 */ /* 0x000fe200078e020a */
[----:B------:R-:W4:Y:S03]  /*0800*/  @P1 LDG.E R2, desc[UR4][R10.64] ;  /* 0x000000040a021981 */ /* 0x000f26000c1e1900 */
[----:B---3--:R-:W-:Y:S01]  /*0810*/  @!P0 IMAD.WIDE.U32 R6, R17, 0x4, R6 ;  /* 0x0000000411068825 */ /* 0x008fe200078e0006 */
[----:B------:R-:W2:Y:S04]  /*0820*/  @P1 LDG.E R5, desc[UR4][R4.64+0x4] ;  /* 0x0000040404051981 */ /* 0x000ea8000c1e1900 */
[----:B------:R-:W2:Y:S01]  /*0830*/  @P1 LDG.E R14, desc[UR4][R14.64] ;  /* 0x000000040e0e1981 */ /* 0x000ea2000c1e1900 */
[----:B0-----:R-:W-:-:S03]  /*0840*/  @!P0 IMAD.WIDE R8, R21, 0x4, R8 ;  /* 0x0000000415088825 */ /* 0x001fc600078e0208 */
[----:B------:R-:W3:Y:S04]  /*0850*/  @!P0 LDG.E R7, desc[UR4][R6.64] ;  /* 0x0000000406078981 */ /* 0x000ee8000c1e1900 */
[----:B------:R-:W3:Y:S01]  /*0860*/  @!P0 LDG.E R8, desc[UR4][R8.64] ;  /* 0x0000000408088981 */ /* 0x000ee2000c1e1900 */
[----:B----4-:R-:W-:-:S04]  /*0870*/  @P1 FFMA R2, R13, R2, R24 ;  /* 0x000000020d021223 */ /* 0x010fc80000000018 */
[----:B--2---:R-:W-:-:S04]  /*0880*/  @P1 FFMA R24, R5, R14, R2 ;  /* 0x0000000e05181223 */ /* 0x004fc80000000002 */
[----:B---3--:R-:W-:-:S07]  /*0890*/  @!P0 FFMA R24, R7, R8, R24 ;  /* 0x0000000807188223 */ /* 0x008fce0000000018 */
.L_x_0:
[----:B------:R-:W0:Y:S01]  /*08a0*/  LDC.64 R4, c[0x0][0x3a8] ;  /* 0x0000ea00ff047b82 */ /* 0x000e220000000a00 */
[----:B------:R-:W-:Y:S01]  /*08b0*/  IMAD R3, R19, R3, R0 ;  /* 0x0000000313037224 */ /* 0x000fe200078e0200 */
[----:B------:R-:W1:Y:S01]  /*08c0*/  LDCU UR6, c[0x0][0x3a0] ;  /* 0x00007400ff0677ac */ /* 0x000e620008000800 */
[----:B------:R-:W2:Y:S02]  /*08d0*/  LDCU UR7, c[0x0][0x38c] ;  /* 0x00007180ff0777ac */ /* 0x000ea40008000800 */
[----:B0-----:R-:W-:-:S05]  /*08e0*/  IMAD.WIDE R2, R3, 0x4, R4 ;  /* 0x0000000403027825 */ /* 0x001fca00078e0204 */
[----:B------:R-:W1:Y:S02]  /*08f0*/  LDG.E R0, desc[UR4][R2.64] ;  /* 0x0000000402007981 */ /* 0x000e64000c1e1900 */
[----:B-1----:R-:W-:-:S04]  /*0900*/  FMUL R5, R0, UR6 ;  /* 0x0000000600057c20 */ /* 0x002fc80008400000 */
[----:B--2---:R-:W-:-:S05]  /*0910*/  FFMA R5, R24, UR7, R5 ;  /* 0x0000000718057c23 */ /* 0x004fca0008000005 */
[----:B------:R-:W-:Y:S01]  /*0920*/  STG.E desc[UR4][R2.64], R5 ;  /* 0x0000000502007986 */ /* 0x000fe2000c101904 */
[----:B------:R-:W-:Y:S05]  /*0930*/  EXIT ;  /* 0x000000000000794d */ /* 0x000fea0003800000 */
.L_x_4:
[----:B------:R-:W-:-:S00]  /*0940*/  BRA `(.L_x_4) ;  /* 0xfffffffc00fc7947 */ /* 0x000fc0000383ffff */
[----:B------:R-:W-:-:S00]  /*0950*/  NOP ;  /* 0x0000000000007918 */ /* 0x000fc00000000000 */
        /* <DEDUP_REMOVED lines=10> */
.L_x_5:


//--------------------- .nv.shared.reserved.0     --------------------------
	.section	.nv.shared.reserved.0,"aw",@nobits
	.weak		__nv_reservedSMEM_offset_0_alias
	.size		__nv_reservedSMEM_offset_0_alias, 0, 64
	.other		__nv_reservedSMEM_offset_0_alias,@"STO_CUDA_RESERVED_SHARED STV_DEFAULT"
__nv_reservedSMEM_offset_0_alias:
	.zero		0
	.zero		64


//--------------------- .nv.constant0._Z10mysgemm_v1iiifPfS_fS_ --------------------------
	.section	.nv.constant0._Z10mysgemm_v1iiifPfS_fS_,"a",@progbits
	.sectionflags	@""
	.align	4
.nv.constant0._Z10mysgemm_v1iiifPfS_fS_:
	.zero		944


//--------------------- SYMBOLS --------------------------

	.type		.nv.reservedSmem.offset0,@object
	.size		.nv.reservedSmem.offset0,0x4
